//
// Generated by NVIDIA NVVM Compiler
//
// Compiler Build ID: CL-36424714
// Cuda compilation tools, release 13.0, V13.0.88
// Based on NVVM 20.0.0
//

.version 9.0
.target sm_100
.address_size 64

	// .globl	_Z29four_block_right_shift_bufferPiS_i

.visible .entry _Z29four_block_right_shift_bufferPiS_i(
	.param .u64 .ptr .align 1 _Z29four_block_right_shift_bufferPiS_i_param_0,
	.param .u64 .ptr .align 1 _Z29four_block_right_shift_bufferPiS_i_param_1,
	.param .u32 _Z29four_block_right_shift_bufferPiS_i_param_2
)
{
	.reg .pred 	%p<3>;
	.reg .b32 	%r<10>;
	.reg .b64 	%rd<9>;

	ld.param.u64 	%rd1, [_Z29four_block_right_shift_bufferPiS_i_param_0];
	ld.param.u64 	%rd2, [_Z29four_block_right_shift_bufferPiS_i_param_1];
	ld.param.u32 	%r4, [_Z29four_block_right_shift_bufferPiS_i_param_2];
	mov.u32 	%r5, %ntid.x;
	mov.u32 	%r6, %ctaid.x;
	mov.u32 	%r7, %tid.x;
	mad.lo.s32 	%r1, %r5, %r6, %r7;
	setp.ge.s32 	%p1, %r1, %r4;
	@%p1 bra 	$L__BB0_4;
	setp.eq.s32 	%p2, %r1, 0;
	mov.b32 	%r9, 0;
	@%p2 bra 	$L__BB0_3;
	cvta.to.global.u64 	%rd3, %rd1;
	mul.wide.s32 	%rd4, %r1, 4;
	add.s64 	%rd5, %rd3, %rd4;
	ld.global.u32 	%r9, [%rd5+-4];
$L__BB0_3:
	cvta.to.global.u64 	%rd6, %rd2;
	mul.wide.s32 	%rd7, %r1, 4;
	add.s64 	%rd8, %rd6, %rd7;
	st.global.u32 	[%rd8], %r9;
$L__BB0_4:
	ret;

}


// ===== COMPILED SASS (sm_100) =====

	.target	sm_100

	.elftype	@"ET_EXEC"


//--------------------- .note.nv.tkinfo           --------------------------
	.section	.note.nv.tkinfo,"",@"SHT_NOTE"
	.sectionflags	@"SHF_NOTE_NV_TKINFO"
	.tkinfo
        /*0018*/ 	.word	0x00000002
        /*0030*/ 	.string	""
        /*0030*/ 	.string	"ptxas"
        /*0030*/ 	.string	"Cuda compilation tools, release 13.0, V13.0.88"
        /*0030*/ 	.string	"Build cuda_13.0.r13.0/compiler.36424714_0"
        /*0030*/ 	.string	"-arch sm_100 -m 64 "



//--------------------- .note.nv.cuinfo           --------------------------
	.section	.note.nv.cuinfo,"",@"SHT_NOTE"
	.sectionflags	@"SHF_NOTE_NV_CUINFO"
        /*0018*/ 	.short	0x0002
        /*001a*/ 	.short	0x0064
        /*001c*/ 	.short	0x0082
	.zero		2


//--------------------- .nv.info                  --------------------------
	.section	.nv.info,"",@"SHT_CUDA_INFO"
	.align	4


	//----- nvinfo : EIATTR_REGCOUNT
	.align		4
        /*0000*/ 	.byte	0x04, 0x2f
        /*0002*/ 	.short	(.L_1 - .L_0)
	.align		4
.L_0:
        /*0004*/ 	.word	index@(_Z29four_block_right_shift_bufferPiS_i)
        /*0008*/ 	.word	0x0000000a


	//----- nvinfo : EIATTR_FRAME_SIZE
	.align		4
.L_1:
        /*000c*/ 	.byte	0x04, 0x11
        /*000e*/ 	.short	(.L_3 - .L_2)
	.align		4
.L_2:
        /*0010*/ 	.word	index@(_Z29four_block_right_shift_bufferPiS_i)
        /*0014*/ 	.word	0x00000000


	//----- nvinfo : EIATTR_MIN_STACK_SIZE
	.align		4
.L_3:
        /*0018*/ 	.byte	0x04, 0x12
        /*001a*/ 	.short	(.L_5 - .L_4)
	.align		4
.L_4:
        /*001c*/ 	.word	index@(_Z29four_block_right_shift_bufferPiS_i)
        /*0020*/ 	.word	0x00000000
.L_5:


//--------------------- .nv.compat                --------------------------
	.section	.nv.compat,"",@"SHT_CUDA_COMPAT_INFO"
	.align	4
        /*0000*/ 	.byte	0x02, 0x09, 0x00, 0x00, 0x02, 0x02, 0x01, 0x00, 0x02, 0x05, 0x05, 0x00, 0x03, 0x07, 0x01, 0x01
        /*0010*/ 	.byte	0x02, 0x03, 0x00, 0x00, 0x02, 0x06, 0x01, 0x00, 0x04, 0x0b, 0x08, 0x00, 0x09, 0x00, 0x00, 0x00
        /*0020*/ 	.byte	0x00, 0x00, 0x00, 0x00


//--------------------- .nv.info._Z29four_block_right_shift_bufferPiS_i --------------------------
	.section	.nv.info._Z29four_block_right_shift_bufferPiS_i,"",@"SHT_CUDA_INFO"
	.sectionflags	@""
	.align	4


	//----- nvinfo : EIATTR_CUDA_API_VERSION
	.align		4
        /*0000*/ 	.byte	0x04, 0x37
        /*0002*/ 	.short	(.L_7 - .L_6)
.L_6:
        /*0004*/ 	.word	0x00000082


	//----- nvinfo : EIATTR_KPARAM_INFO
	.align		4
.L_7:
        /*0008*/ 	.byte	0x04, 0x17
        /*000a*/ 	.short	(.L_9 - .L_8)
.L_8:
        /*000c*/ 	.word	0x00000000
        /*0010*/ 	.short	0x0002
        /*0012*/ 	.short	0x0010
        /*0014*/ 	.byte	0x00, 0xf0, 0x11, 0x00


	//----- nvinfo : EIATTR_KPARAM_INFO
	.align		4
.L_9:
        /*0018*/ 	.byte	0x04, 0x17
        /*001a*/ 	.short	(.L_11 - .L_10)
.L_10:
        /*001c*/ 	.word	0x00000000
        /*0020*/ 	.short	0x0001
        /*0022*/ 	.short	0x0008
        /*0024*/ 	.byte	0x00, 0xf5, 0x21, 0x00


	//----- nvinfo : EIATTR_KPARAM_INFO
	.align		4
.L_11:
        /*0028*/ 	.byte	0x04, 0x17
        /*002a*/ 	.short	(.L_13 - .L_12)
.L_12:
        /*002c*/ 	.word	0x00000000
        /*0030*/ 	.short	0x0000
        /*0032*/ 	.short	0x0000
        /*0034*/ 	.byte	0x00, 0xf5, 0x21, 0x00


	//----- nvinfo : EIATTR_SPARSE_MMA_MASK
	.align		4
.L_13:
        /*0038*/ 	.byte	0x03, 0x50
        /*003a*/ 	.short	0x0000


	//----- nvinfo : EIATTR_MAXREG_COUNT
	.align		4
        /*003c*/ 	.byte	0x03, 0x1b
        /*003e*/ 	.short	0x00ff


	//----- nvinfo : EIATTR_MERCURY_ISA_VERSION
	.align		4
        /*0040*/ 	.byte	0x03, 0x5f
        /*0042*/ 	.short	0x0101


	//----- nvinfo : EIATTR_VRC_CTA_INIT_COUNT
	.align		4
        /*0044*/ 	.byte	0x02, 0x4a
	.zero		1
	.zero		1


	//----- nvinfo : EIATTR_EXIT_INSTR_OFFSETS
	.align		4
        /*0048*/ 	.byte	0x04, 0x1c
        /*004a*/ 	.short	(.L_15 - .L_14)


	//   ....[0]....
.L_14:
        /*004c*/ 	.word	0x00000070


	//   ....[1]....
        /*0050*/ 	.word	0x00000140


	//----- nvinfo : EIATTR_CRS_STACK_SIZE
	.align		4
.L_15:
        /*0054*/ 	.byte	0x04, 0x1e
        /*0056*/ 	.short	(.L_17 - .L_16)
.L_16:
        /*0058*/ 	.word	0x00000000


	//----- nvinfo : EIATTR_CBANK_PARAM_SIZE
	.align		4
.L_17:
        /*005c*/ 	.byte	0x03, 0x19
        /*005e*/ 	.short	0x0014


	//----- nvinfo : EIATTR_PARAM_CBANK
	.align		4
        /*0060*/ 	.byte	0x04, 0x0a
        /*0062*/ 	.short	(.L_19 - .L_18)
	.align		4
.L_18:
        /*0064*/ 	.word	index@(.nv.constant0._Z29four_block_right_shift_bufferPiS_i)
        /*0068*/ 	.short	0x0380
        /*006a*/ 	.short	0x0014


	//----- nvinfo : EIATTR_SW_WAR
	.align		4
.L_19:
        /*006c*/ 	.byte	0x04, 0x36
        /*006e*/ 	.short	(.L_21 - .L_20)
.L_20:
        /*0070*/ 	.word	0x00000008
.L_21:


//--------------------- .nv.callgraph             --------------------------
	.section	.nv.callgraph,"",@"SHT_CUDA_CALLGRAPH"
	.align	4
	.sectionentsize	8
	.align		4
        /*0000*/ 	.word	0x00000000
	.align		4
        /*0004*/ 	.word	0xffffffff
	.align		4
        /*0008*/ 	.word	0x00000000
	.align		4
        /*000c*/ 	.word	0xfffffffe
	.align		4
        /*0010*/ 	.word	0x00000000
	.align		4
        /*0014*/ 	.word	0xfffffffd
	.align		4
        /*0018*/ 	.word	0x00000000
	.align		4
        /*001c*/ 	.word	0xfffffffc


//--------------------- .text._Z29four_block_right_shift_bufferPiS_i --------------------------
	.section	.text._Z29four_block_right_shift_bufferPiS_i,"ax",@progbits
	.align	128
        .global         _Z29four_block_right_shift_bufferPiS_i
        .type           _Z29four_block_right_shift_bufferPiS_i,@function
        .size           _Z29four_block_right_shift_bufferPiS_i,(.L_x_3 - _Z29four_block_right_shift_bufferPiS_i)
        .other          _Z29four_block_right_shift_bufferPiS_i,@"STO_CUDA_ENTRY STV_DEFAULT"
_Z29four_block_right_shift_bufferPiS_i:
.text._Z29four_block_right_shift_bufferPiS_i:
[----:B------:R-:W-:Y:S01]  /*0000*/  LDC R1, c[0x0][0x37c] ;  /* 0x0000df00ff017b82 */ /* 0x000fe20000000800 */
[----:B------:R-:W0:Y:S01]  /*0010*/  S2R R7, SR_CTAID.X ;  /* 0x0000000000077919 */ /* 0x000e220000002500 */
[----:B------:R-:W0:Y:S01]  /*0020*/  LDCU UR4, c[0x0][0x360] ;  /* 0x00006c00ff0477ac */ /* 0x000e220008000800 */
[----:B------:R-:W0:Y:S01]  /*0030*/  S2R R0, SR_TID.X ;  /* 0x0000000000007919 */ /* 0x000e220000002100 */
[----:B------:R-:W1:Y:S01]  /*0040*/  LDCU UR5, c[0x0][0x390] ;  /* 0x00007200ff0577ac */ /* 0x000e620008000800 */
[----:B0-----:R-:W-:-:S05]  /*0050*/  IMAD R7, R7, UR4, R0 ;  /* 0x0000000407077c24 */ /* 0x001fca000f8e0200 */
[----:B-1----:R-:W-:-:S13]  /*0060*/  ISETP.GE.AND P0, PT, R7, UR5, PT ;  /* 0x0000000507007c0c */ /* 0x002fda000bf06270 */
[----:B------:R-:W-:Y:S05]  /*0070*/  @P0 EXIT ;  /* 0x000000000000094d */ /* 0x000fea0003800000 */
[----:B------:R-:W0:Y:S01]  /*0080*/  LDC.64 R4, c[0x0][0x388] ;  /* 0x0000e200ff047b82 */ /* 0x000e220000000a00 */
[C---:B------:R-:W-:Y:S01]  /*0090*/  ISETP.NE.AND P0, PT, R7.reuse, RZ, PT ;  /* 0x000000ff0700720c */ /* 0x040fe20003f05270 */
[----:B------:R-:W1:Y:S01]  /*00a0*/  LDCU.64 UR4, c[0x0][0x358] ;  /* 0x00006b00ff0477ac */ /* 0x000e620008000a00 */
[----:B------:R-:W-:Y:S01]  /*00b0*/  BSSY.RECONVERGENT B0, `(.L_x_0) ;  /* 0x0000007000007945 */ /* 0x000fe20003800200 */
[----:B------:R-:W-:Y:S02]  /*00c0*/  HFMA2 R3, -RZ, RZ, 0, 0 ;  /* 0x00000000ff037431 */ /* 0x000fe400000001ff */
[----:B0-----:R-:W-:-:S08]  /*00d0*/  IMAD.WIDE R4, R7, 0x4, R4 ;  /* 0x0000000407047825 */ /* 0x001fd000078e0204 */
[----:B-1----:R-:W-:Y:S05]  /*00e0*/  @!P0 BRA `(.L_x_1) ;  /* 0x00000000000c8947 */ /* 0x002fea0003800000 */
[----:B------:R-:W0:Y:S02]  /*00f0*/  LDC.64 R2, c[0x0][0x380] ;  /* 0x0000e000ff027b82 */ /* 0x000e240000000a00 */
[----:B0-----:R-:W-:-:S06]  /*0100*/  IMAD.WIDE R2, R7, 0x4, R2 ;  /* 0x0000000407027825 */ /* 0x001fcc00078e0202 */
[----:B------:R0:W5:Y:S02]  /*0110*/  LDG.E R3, desc[UR4][R2.64+-0x4] ;  /* 0xfffffc0402037981 */ /* 0x000164000c1e1900 */
.L_x_1:
[----:B------:R-:W-:Y:S05]  /*0120*/  BSYNC.RECONVERGENT B0 ;  /* 0x0000000000007941 */ /* 0x000fea0003800200 */
.L_x_0:
[----:B-----5:R-:W-:Y:S01]  /*0130*/  STG.E desc[UR4][R4.64], R3 ;  /* 0x0000000304007986 */ /* 0x020fe2000c101904 */
[----:B------:R-:W-:Y:S05]  /*0140*/  EXIT ;  /* 0x000000000000794d */ /* 0x000fea0003800000 */
.L_x_2:
[----:B------:R-:W-:-:S00]  /*0150*/  BRA `(.L_x_2) ;  /* 0xfffffffc00fc7947 */ /* 0x000fc0000383ffff */
[----:B------:R-:W-:-:S00]  /*0160*/  NOP ;  /* 0x0000000000007918 */ /* 0x000fc00000000000 */
        /* <DEDUP_REMOVED lines=9> */
.L_x_3:


//--------------------- .nv.shared.reserved.0     --------------------------
	.section	.nv.shared.reserved.0,"aw",@nobits
	.weak		__nv_reservedSMEM_offset_0_alias
	.size		__nv_reservedSMEM_offset_0_alias, 0, 64
	.other		__nv_reservedSMEM_offset_0_alias,@"STO_CUDA_RESERVED_SHARED STV_DEFAULT"
__nv_reservedSMEM_offset_0_alias:
	.zero		0
	.zero		64


//--------------------- .nv.constant0._Z29four_block_right_shift_bufferPiS_i --------------------------
	.section	.nv.constant0._Z29four_block_right_shift_bufferPiS_i,"a",@progbits
	.sectionflags	@""
	.align	4
.nv.constant0._Z29four_block_right_shift_bufferPiS_i:
	.zero		916


//--------------------- SYMBOLS --------------------------

	.type		.nv.reservedSmem.offset0,@object
	.size		.nv.reservedSmem.offset0,0x4
